//
// Generated by NVIDIA NVVM Compiler
//
// Compiler Build ID: CL-36424714
// Cuda compilation tools, release 13.0, V13.0.88
// Based on NVVM 20.0.0
//

.version 9.0
.target sm_100
.address_size 64

	// .globl	_Z7copyMatPKfPf
// _ZZ8calcHeatPfS_S_iiS_E3s_u has been demoted
// _ZZ8calcHeatPfS_S_iiS_E3s_w has been demoted
// _ZZ8calcHeatPfS_S_iiS_E5s_dif has been demoted

.visible .entry _Z7copyMatPKfPf(
	.param .u64 .ptr .align 1 _Z7copyMatPKfPf_param_0,
	.param .u64 .ptr .align 1 _Z7copyMatPKfPf_param_1
)
{
	.reg .pred 	%p<4>;
	.reg .b32 	%r<11>;
	.reg .b32 	%f<2>;
	.reg .b64 	%rd<8>;

	ld.param.u64 	%rd1, [_Z7copyMatPKfPf_param_0];
	ld.param.u64 	%rd2, [_Z7copyMatPKfPf_param_1];
	mov.u32 	%r3, %ctaid.x;
	mov.u32 	%r4, %ntid.x;
	mov.u32 	%r5, %tid.x;
	mad.lo.s32 	%r1, %r3, %r4, %r5;
	mov.u32 	%r6, %ctaid.y;
	mov.u32 	%r7, %ntid.y;
	mov.u32 	%r8, %tid.y;
	mad.lo.s32 	%r9, %r6, %r7, %r8;
	setp.gt.s32 	%p1, %r1, 999;
	setp.gt.u32 	%p2, %r9, 999;
	or.pred  	%p3, %p1, %p2;
	@%p3 bra 	$L__BB0_2;
	cvta.to.global.u64 	%rd3, %rd1;
	cvta.to.global.u64 	%rd4, %rd2;
	mad.lo.s32 	%r10, %r1, 1000, %r9;
	mul.wide.s32 	%rd5, %r10, 4;
	add.s64 	%rd6, %rd3, %rd5;
	ld.global.f32 	%f1, [%rd6];
	add.s64 	%rd7, %rd4, %rd5;
	st.global.f32 	[%rd7], %f1;
$L__BB0_2:
	bar.sync 	0;
	ret;

}
	// .globl	_Z8calcHeatPfS_S_iiS_
.visible .entry _Z8calcHeatPfS_S_iiS_(
	.param .u64 .ptr .align 1 _Z8calcHeatPfS_S_iiS__param_0,
	.param .u64 .ptr .align 1 _Z8calcHeatPfS_S_iiS__param_1,
	.param .u64 .ptr .align 1 _Z8calcHeatPfS_S_iiS__param_2,
	.param .u32 _Z8calcHeatPfS_S_iiS__param_3,
	.param .u32 _Z8calcHeatPfS_S_iiS__param_4,
	.param .u64 .ptr .align 1 _Z8calcHeatPfS_S_iiS__param_5
)
{
	.reg .pred 	%p<10>;
	.reg .b32 	%r<27>;
	.reg .b32 	%f<15>;
	.reg .b64 	%rd<9>;
	// demoted variable
	.shared .align 4 .b8 _ZZ8calcHeatPfS_S_iiS_E3s_u[4096];
	// demoted variable
	.shared .align 4 .b8 _ZZ8calcHeatPfS_S_iiS_E3s_w[4096];
	// demoted variable
	.shared .align 4 .b8 _ZZ8calcHeatPfS_S_iiS_E5s_dif[4096];
	ld.param.u64 	%rd3, [_Z8calcHeatPfS_S_iiS__param_0];
	ld.param.u64 	%rd2, [_Z8calcHeatPfS_S_iiS__param_5];
	cvta.to.global.u64 	%rd4, %rd3;
	mov.u32 	%r10, %ctaid.x;
	mov.u32 	%r11, %ntid.x;
	mov.u32 	%r1, %tid.x;
	mad.lo.s32 	%r2, %r10, %r11, %r1;
	mov.u32 	%r12, %ctaid.y;
	mov.u32 	%r13, %ntid.y;
	mov.u32 	%r3, %tid.y;
	mad.lo.s32 	%r4, %r12, %r13, %r3;
	or.b32  	%r14, %r1, %r3;
	and.b32  	%r5, %r14, 992;
	setp.ne.s32 	%p1, %r5, 0;
	mad.lo.s32 	%r6, %r4, 1000, %r2;
	mul.wide.s32 	%rd5, %r6, 4;
	add.s64 	%rd1, %rd4, %rd5;
	shl.b32 	%r15, %r3, 7;
	mov.u32 	%r16, _ZZ8calcHeatPfS_S_iiS_E3s_w;
	add.s32 	%r17, %r16, %r15;
	shl.b32 	%r18, %r1, 2;
	add.s32 	%r7, %r17, %r18;
	mov.u32 	%r19, _ZZ8calcHeatPfS_S_iiS_E3s_u;
	add.s32 	%r20, %r19, %r15;
	add.s32 	%r8, %r20, %r18;
	@%p1 bra 	$L__BB1_2;
	ld.global.f32 	%f1, [%rd1];
	st.shared.f32 	[%r7], %f1;
	st.shared.f32 	[%r8], %f1;
$L__BB1_2:
	bar.sync 	0;
	max.u32 	%r22, %r1, %r3;
	setp.gt.u32 	%p2, %r22, 30;
	mov.u32 	%r24, _ZZ8calcHeatPfS_S_iiS_E5s_dif;
	add.s32 	%r25, %r24, %r15;
	add.s32 	%r9, %r25, %r18;
	@%p2 bra 	$L__BB1_6;
	setp.eq.s32 	%p3, %r1, 0;
	setp.eq.s32 	%p4, %r3, 0;
	or.pred  	%p5, %p3, %p4;
	@%p5 bra 	$L__BB1_6;
	setp.gt.s32 	%p6, %r2, 999;
	setp.gt.u32 	%p7, %r4, 999;
	or.pred  	%p8, %p6, %p7;
	@%p8 bra 	$L__BB1_6;
	ld.shared.f32 	%f2, [%r8+-128];
	ld.shared.f32 	%f3, [%r8+128];
	add.f32 	%f4, %f2, %f3;
	ld.shared.f32 	%f5, [%r8+-4];
	add.f32 	%f6, %f4, %f5;
	ld.shared.f32 	%f7, [%r8+4];
	add.f32 	%f8, %f6, %f7;
	mul.f32 	%f9, %f8, 0f3E800000;
	st.shared.f32 	[%r7], %f9;
	ld.shared.f32 	%f10, [%r8];
	sub.f32 	%f11, %f9, %f10;
	abs.f32 	%f12, %f11;
	st.shared.f32 	[%r9], %f12;
$L__BB1_6:
	setp.ne.s32 	%p9, %r5, 0;
	bar.sync 	0;
	@%p9 bra 	$L__BB1_8;
	ld.shared.f32 	%f13, [%r7];
	st.global.f32 	[%rd1], %f13;
	ld.shared.f32 	%f14, [%r9];
	cvta.to.global.u64 	%rd6, %rd2;
	add.s64 	%rd8, %rd6, %rd5;
	st.global.f32 	[%rd8], %f14;
$L__BB1_8:
	bar.sync 	0;
	ret;

}
	// .globl	_Z7bigDiffPfS_ii
.visible .entry _Z7bigDiffPfS_ii(
	.param .u64 .ptr .align 1 _Z7bigDiffPfS_ii_param_0,
	.param .u64 .ptr .align 1 _Z7bigDiffPfS_ii_param_1,
	.param .u32 _Z7bigDiffPfS_ii_param_2,
	.param .u32 _Z7bigDiffPfS_ii_param_3
)
{
	.reg .pred 	%p<6>;
	.reg .b32 	%r<16>;
	.reg .b32 	%f<7>;
	.reg .b64 	%rd<11>;

	ld.param.u64 	%rd4, [_Z7bigDiffPfS_ii_param_0];
	ld.param.u64 	%rd5, [_Z7bigDiffPfS_ii_param_1];
	ld.param.u32 	%r8, [_Z7bigDiffPfS_ii_param_2];
	ld.param.u32 	%r9, [_Z7bigDiffPfS_ii_param_3];
	cvta.to.global.u64 	%rd1, %rd5;
	cvta.to.global.u64 	%rd2, %rd4;
	mov.u32 	%r10, %ctaid.x;
	mov.u32 	%r11, %ntid.x;
	mov.u32 	%r12, %tid.x;
	mad.lo.s32 	%r1, %r10, %r11, %r12;
	add.s32 	%r14, %r1, 1;
	mul.lo.s32 	%r3, %r9, %r8;
	setp.ge.s32 	%p1, %r14, %r3;
	@%p1 bra 	$L__BB2_9;
	mul.wide.s32 	%rd6, %r1, 4;
	add.s64 	%rd3, %rd2, %rd6;
	mov.b32 	%r15, 1;
$L__BB2_2:
	ld.global.f32 	%f1, [%rd3];
	ld.global.f32 	%f2, [%rd1];
	setp.leu.f32 	%p2, %f1, %f2;
	@%p2 bra 	$L__BB2_4;
	mul.wide.s32 	%rd9, %r14, 4;
	add.s64 	%rd10, %rd2, %rd9;
	ld.global.f32 	%f6, [%rd10];
	bra.uni 	$L__BB2_5;
$L__BB2_4:
	mul.wide.s32 	%rd7, %r14, 4;
	add.s64 	%rd8, %rd2, %rd7;
	ld.global.f32 	%f6, [%rd8];
	setp.leu.f32 	%p3, %f6, %f2;
	@%p3 bra 	$L__BB2_8;
$L__BB2_5:
	setp.leu.f32 	%p4, %f1, %f6;
	@%p4 bra 	$L__BB2_7;
	st.global.f32 	[%rd1], %f1;
	bra.uni 	$L__BB2_8;
$L__BB2_7:
	st.global.f32 	[%rd1], %f6;
$L__BB2_8:
	bar.sync 	0;
	shl.b32 	%r15, %r15, 1;
	add.s32 	%r14, %r15, %r1;
	setp.lt.s32 	%p5, %r14, %r3;
	@%p5 bra 	$L__BB2_2;
$L__BB2_9:
	ret;

}


// ===== COMPILED SASS (sm_100) =====

	.target	sm_100

	.elftype	@"ET_EXEC"


//--------------------- .note.nv.tkinfo           --------------------------
	.section	.note.nv.tkinfo,"",@"SHT_NOTE"
	.sectionflags	@"SHF_NOTE_NV_TKINFO"
	.tkinfo
        /*0018*/ 	.word	0x00000002
        /*0030*/ 	.string	""
        /*0030*/ 	.string	"ptxas"
        /*0030*/ 	.string	"Cuda compilation tools, release 13.0, V13.0.88"
        /*0030*/ 	.string	"Build cuda_13.0.r13.0/compiler.36424714_0"
        /*0030*/ 	.string	"-arch sm_100 -m 64 "



//--------------------- .note.nv.cuinfo           --------------------------
	.section	.note.nv.cuinfo,"",@"SHT_NOTE"
	.sectionflags	@"SHF_NOTE_NV_CUINFO"
        /*0018*/ 	.short	0x0002
        /*001a*/ 	.short	0x0064
        /*001c*/ 	.short	0x0082
	.zero		2


//--------------------- .nv.info                  --------------------------
	.section	.nv.info,"",@"SHT_CUDA_INFO"
	.align	4


	//----- nvinfo : EIATTR_REGCOUNT
	.align		4
        /*0000*/ 	.byte	0x04, 0x2f
        /*0002*/ 	.short	(.L_1 - .L_0)
	.align		4
.L_0:
        /*0004*/ 	.word	index@(_Z7copyMatPKfPf)
        /*0008*/ 	.word	0x0000000a


	//----- nvinfo : EIATTR_FRAME_SIZE
	.align		4
.L_1:
        /*000c*/ 	.byte	0x04, 0x11
        /*000e*/ 	.short	(.L_3 - .L_2)
	.align		4
.L_2:
        /*0010*/ 	.word	index@(_Z7copyMatPKfPf)
        /*0014*/ 	.word	0x00000000


	//----- nvinfo : EIATTR_REGCOUNT
	.align		4
.L_3:
        /*0018*/ 	.byte	0x04, 0x2f
        /*001a*/ 	.short	(.L_5 - .L_4)
	.align		4
.L_4:
        /*001c*/ 	.word	index@(_Z8calcHeatPfS_S_iiS_)
        /*0020*/ 	.word	0x0000000f


	//----- nvinfo : EIATTR_FRAME_SIZE
	.align		4
.L_5:
        /*0024*/ 	.byte	0x04, 0x11
        /*0026*/ 	.short	(.L_7 - .L_6)
	.align		4
.L_6:
        /*0028*/ 	.word	index@(_Z8calcHeatPfS_S_iiS_)
        /*002c*/ 	.word	0x00000000


	//----- nvinfo : EIATTR_REGCOUNT
	.align		4
.L_7:
        /*0030*/ 	.byte	0x04, 0x2f
        /*0032*/ 	.short	(.L_9 - .L_8)
	.align		4
.L_8:
        /*0034*/ 	.word	index@(_Z7bigDiffPfS_ii)
        /*0038*/ 	.word	0x00000010


	//----- nvinfo : EIATTR_FRAME_SIZE
	.align		4
.L_9:
        /*003c*/ 	.byte	0x04, 0x11
        /*003e*/ 	.short	(.L_11 - .L_10)
	.align		4
.L_10:
        /*0040*/ 	.word	index@(_Z7bigDiffPfS_ii)
        /*0044*/ 	.word	0x00000000


	//----- nvinfo : EIATTR_MIN_STACK_SIZE
	.align		4
.L_11:
        /*0048*/ 	.byte	0x04, 0x12
        /*004a*/ 	.short	(.L_13 - .L_12)
	.align		4
.L_12:
        /*004c*/ 	.word	index@(_Z7bigDiffPfS_ii)
        /*0050*/ 	.word	0x00000000


	//----- nvinfo : EIATTR_MIN_STACK_SIZE
	.align		4
.L_13:
        /*0054*/ 	.byte	0x04, 0x12
        /*0056*/ 	.short	(.L_15 - .L_14)
	.align		4
.L_14:
        /*0058*/ 	.word	index@(_Z8calcHeatPfS_S_iiS_)
        /*005c*/ 	.word	0x00000000


	//----- nvinfo : EIATTR_MIN_STACK_SIZE
	.align		4
.L_15:
        /*0060*/ 	.byte	0x04, 0x12
        /*0062*/ 	.short	(.L_17 - .L_16)
	.align		4
.L_16:
        /*0064*/ 	.word	index@(_Z7copyMatPKfPf)
        /*0068*/ 	.word	0x00000000
.L_17:


//--------------------- .nv.compat                --------------------------
	.section	.nv.compat,"",@"SHT_CUDA_COMPAT_INFO"
	.align	4
        /*0000*/ 	.byte	0x02, 0x09, 0x00, 0x00, 0x02, 0x02, 0x01, 0x00, 0x02, 0x05, 0x05, 0x00, 0x03, 0x07, 0x01, 0x01
        /*0010*/ 	.byte	0x02, 0x03, 0x00, 0x00, 0x02, 0x06, 0x01, 0x00, 0x04, 0x0b, 0x08, 0x00, 0x09, 0x00, 0x00, 0x00
        /*0020*/ 	.byte	0x00, 0x00, 0x00, 0x00


//--------------------- .nv.info._Z7bigDiffPfS_ii --------------------------
	.section	.nv.info._Z7bigDiffPfS_ii,"",@"SHT_CUDA_INFO"
	.sectionflags	@""
	.align	4


	//----- nvinfo : EIATTR_CUDA_API_VERSION
	.align		4
        /*0000*/ 	.byte	0x04, 0x37
        /*0002*/ 	.short	(.L_19 - .L_18)
.L_18:
        /*0004*/ 	.word	0x00000082


	//----- nvinfo : EIATTR_KPARAM_INFO
	.align		4
.L_19:
        /*0008*/ 	.byte	0x04, 0x17
        /*000a*/ 	.short	(.L_21 - .L_20)
.L_20:
        /*000c*/ 	.word	0x00000000
        /*0010*/ 	.short	0x0003
        /*0012*/ 	.short	0x0014
        /*0014*/ 	.byte	0x00, 0xf0, 0x11, 0x00


	//----- nvinfo : EIATTR_KPARAM_INFO
	.align		4
.L_21:
        /*0018*/ 	.byte	0x04, 0x17
        /*001a*/ 	.short	(.L_23 - .L_22)
.L_22:
        /*001c*/ 	.word	0x00000000
        /*0020*/ 	.short	0x0002
        /*0022*/ 	.short	0x0010
        /*0024*/ 	.byte	0x00, 0xf0, 0x11, 0x00


	//----- nvinfo : EIATTR_KPARAM_INFO
	.align		4
.L_23:
        /*0028*/ 	.byte	0x04, 0x17
        /*002a*/ 	.short	(.L_25 - .L_24)
.L_24:
        /*002c*/ 	.word	0x00000000
        /*0030*/ 	.short	0x0001
        /*0032*/ 	.short	0x0008
        /*0034*/ 	.byte	0x00, 0xf5, 0x21, 0x00


	//----- nvinfo : EIATTR_KPARAM_INFO
	.align		4
.L_25:
        /*0038*/ 	.byte	0x04, 0x17
        /*003a*/ 	.short	(.L_27 - .L_26)
.L_26:
        /*003c*/ 	.word	0x00000000
        /*0040*/ 	.short	0x0000
        /*0042*/ 	.short	0x0000
        /*0044*/ 	.byte	0x00, 0xf5, 0x21, 0x00


	//----- nvinfo : EIATTR_SPARSE_MMA_MASK
	.align		4
.L_27:
        /*0048*/ 	.byte	0x03, 0x50
        /*004a*/ 	.short	0x0000


	//----- nvinfo : EIATTR_MAXREG_COUNT
	.align		4
        /*004c*/ 	.byte	0x03, 0x1b
        /*004e*/ 	.short	0x00ff


	//----- nvinfo : EIATTR_NUM_BARRIERS
	.align		4
        /*0050*/ 	.byte	0x02, 0x4c
        /*0052*/ 	.byte	0x01
	.zero		1


	//----- nvinfo : EIATTR_MERCURY_ISA_VERSION
	.align		4
        /*0054*/ 	.byte	0x03, 0x5f
        /*0056*/ 	.short	0x0101


	//----- nvinfo : EIATTR_VRC_CTA_INIT_COUNT
	.align		4
        /*0058*/ 	.byte	0x02, 0x4a
	.zero		1
	.zero		1


	//----- nvinfo : EIATTR_EXIT_INSTR_OFFSETS
	.align		4
        /*005c*/ 	.byte	0x04, 0x1c
        /*005e*/ 	.short	(.L_29 - .L_28)


	//   ....[0]....
.L_28:
        /*0060*/ 	.word	0x00000090


	//   ....[1]....
        /*0064*/ 	.word	0x00000240


	//----- nvinfo : EIATTR_CRS_STACK_SIZE
	.align		4
.L_29:
        /*0068*/ 	.byte	0x04, 0x1e
        /*006a*/ 	.short	(.L_31 - .L_30)
.L_30:
        /*006c*/ 	.word	0x00000000


	//----- nvinfo : EIATTR_CBANK_PARAM_SIZE
	.align		4
.L_31:
        /*0070*/ 	.byte	0x03, 0x19
        /*0072*/ 	.short	0x0018


	//----- nvinfo : EIATTR_PARAM_CBANK
	.align		4
        /*0074*/ 	.byte	0x04, 0x0a
        /*0076*/ 	.short	(.L_33 - .L_32)
	.align		4
.L_32:
        /*0078*/ 	.word	index@(.nv.constant0._Z7bigDiffPfS_ii)
        /*007c*/ 	.short	0x0380
        /*007e*/ 	.short	0x0018


	//----- nvinfo : EIATTR_SW_WAR
	.align		4
.L_33:
        /*0080*/ 	.byte	0x04, 0x36
        /*0082*/ 	.short	(.L_35 - .L_34)
.L_34:
        /*0084*/ 	.word	0x00000008
.L_35:


//--------------------- .nv.info._Z8calcHeatPfS_S_iiS_ --------------------------
	.section	.nv.info._Z8calcHeatPfS_S_iiS_,"",@"SHT_CUDA_INFO"
	.sectionflags	@""
	.align	4


	//----- nvinfo : EIATTR_CUDA_API_VERSION
	.align		4
        /*0000*/ 	.byte	0x04, 0x37
        /*0002*/ 	.short	(.L_37 - .L_36)
.L_36:
        /*0004*/ 	.word	0x00000082


	//----- nvinfo : EIATTR_KPARAM_INFO
	.align		4
.L_37:
        /*0008*/ 	.byte	0x04, 0x17
        /*000a*/ 	.short	(.L_39 - .L_38)
.L_38:
        /*000c*/ 	.word	0x00000000
        /*0010*/ 	.short	0x0005
        /*0012*/ 	.short	0x0020
        /*0014*/ 	.byte	0x00, 0xf5, 0x21, 0x00


	//----- nvinfo : EIATTR_KPARAM_INFO
	.align		4
.L_39:
        /*0018*/ 	.byte	0x04, 0x17
        /*001a*/ 	.short	(.L_41 - .L_40)
.L_40:
        /*001c*/ 	.word	0x00000000
        /*0020*/ 	.short	0x0004
        /*0022*/ 	.short	0x001c
        /*0024*/ 	.byte	0x00, 0xf0, 0x11, 0x00


	//----- nvinfo : EIATTR_KPARAM_INFO
	.align		4
.L_41:
        /*0028*/ 	.byte	0x04, 0x17
        /*002a*/ 	.short	(.L_43 - .L_42)
.L_42:
        /*002c*/ 	.word	0x00000000
        /*0030*/ 	.short	0x0003
        /*0032*/ 	.short	0x0018
        /*0034*/ 	.byte	0x00, 0xf0, 0x11, 0x00


	//----- nvinfo : EIATTR_KPARAM_INFO
	.align		4
.L_43:
        /*0038*/ 	.byte	0x04, 0x17
        /*003a*/ 	.short	(.L_45 - .L_44)
.L_44:
        /*003c*/ 	.word	0x00000000
        /*0040*/ 	.short	0x0002
        /*0042*/ 	.short	0x0010
        /*0044*/ 	.byte	0x00, 0xf5, 0x21, 0x00


	//----- nvinfo : EIATTR_KPARAM_INFO
	.align		4
.L_45:
        /*0048*/ 	.byte	0x04, 0x17
        /*004a*/ 	.short	(.L_47 - .L_46)
.L_46:
        /*004c*/ 	.word	0x00000000
        /*0050*/ 	.short	0x0001
        /*0052*/ 	.short	0x0008
        /*0054*/ 	.byte	0x00, 0xf5, 0x21, 0x00


	//----- nvinfo : EIATTR_KPARAM_INFO
	.align		4
.L_47:
        /*0058*/ 	.byte	0x04, 0x17
        /*005a*/ 	.short	(.L_49 - .L_48)
.L_48:
        /*005c*/ 	.word	0x00000000
        /*0060*/ 	.short	0x0000
        /*0062*/ 	.short	0x0000
        /*0064*/ 	.byte	0x00, 0xf5, 0x21, 0x00


	//----- nvinfo : EIATTR_SPARSE_MMA_MASK
	.align		4
.L_49:
        /*0068*/ 	.byte	0x03, 0x50
        /*006a*/ 	.short	0x0000


	//----- nvinfo : EIATTR_MAXREG_COUNT
	.align		4
        /*006c*/ 	.byte	0x03, 0x1b
        /*006e*/ 	.short	0x00ff


	//----- nvinfo : EIATTR_NUM_BARRIERS
	.align		4
        /*0070*/ 	.byte	0x02, 0x4c
        /*0072*/ 	.byte	0x01
	.zero		1


	//----- nvinfo : EIATTR_MERCURY_ISA_VERSION
	.align		4
        /*0074*/ 	.byte	0x03, 0x5f
        /*0076*/ 	.short	0x0101


	//----- nvinfo : EIATTR_VRC_CTA_INIT_COUNT
	.align		4
        /*0078*/ 	.byte	0x02, 0x4a
	.zero		1
	.zero		1


	//----- nvinfo : EIATTR_EXIT_INSTR_OFFSETS
	.align		4
        /*007c*/ 	.byte	0x04, 0x1c
        /*007e*/ 	.short	(.L_51 - .L_50)


	//   ....[0]....
.L_50:
        /*0080*/ 	.word	0x00000410


	//----- nvinfo : EIATTR_CRS_STACK_SIZE
	.align		4
.L_51:
        /*0084*/ 	.byte	0x04, 0x1e
        /*0086*/ 	.short	(.L_53 - .L_52)
.L_52:
        /*0088*/ 	.word	0x00000000


	//----- nvinfo : EIATTR_CBANK_PARAM_SIZE
	.align		4
.L_53:
        /*008c*/ 	.byte	0x03, 0x19
        /*008e*/ 	.short	0x0028


	//----- nvinfo : EIATTR_PARAM_CBANK
	.align		4
        /*0090*/ 	.byte	0x04, 0x0a
        /*0092*/ 	.short	(.L_55 - .L_54)
	.align		4
.L_54:
        /*0094*/ 	.word	index@(.nv.constant0._Z8calcHeatPfS_S_iiS_)
        /*0098*/ 	.short	0x0380
        /*009a*/ 	.short	0x0028


	//----- nvinfo : EIATTR_SW_WAR
	.align		4
.L_55:
        /*009c*/ 	.byte	0x04, 0x36
        /*009e*/ 	.short	(.L_57 - .L_56)
.L_56:
        /*00a0*/ 	.word	0x00000008
.L_57:


//--------------------- .nv.info._Z7copyMatPKfPf  --------------------------
	.section	.nv.info._Z7copyMatPKfPf,"",@"SHT_CUDA_INFO"
	.sectionflags	@""
	.align	4


	//----- nvinfo : EIATTR_CUDA_API_VERSION
	.align		4
        /*0000*/ 	.byte	0x04, 0x37
        /*0002*/ 	.short	(.L_59 - .L_58)
.L_58:
        /*0004*/ 	.word	0x00000082


	//----- nvinfo : EIATTR_KPARAM_INFO
	.align		4
.L_59:
        /*0008*/ 	.byte	0x04, 0x17
        /*000a*/ 	.short	(.L_61 - .L_60)
.L_60:
        /*000c*/ 	.word	0x00000000
        /*0010*/ 	.short	0x0001
        /*0012*/ 	.short	0x0008
        /*0014*/ 	.byte	0x00, 0xf5, 0x21, 0x00


	//----- nvinfo : EIATTR_KPARAM_INFO
	.align		4
.L_61:
        /*0018*/ 	.byte	0x04, 0x17
        /*001a*/ 	.short	(.L_63 - .L_62)
.L_62:
        /*001c*/ 	.word	0x00000000
        /*0020*/ 	.short	0x0000
        /*0022*/ 	.short	0x0000
        /*0024*/ 	.byte	0x00, 0xf5, 0x21, 0x00


	//----- nvinfo : EIATTR_SPARSE_MMA_MASK
	.align		4
.L_63:
        /*0028*/ 	.byte	0x03, 0x50
        /*002a*/ 	.short	0x0000


	//----- nvinfo : EIATTR_MAXREG_COUNT
	.align		4
        /*002c*/ 	.byte	0x03, 0x1b
        /*002e*/ 	.short	0x00ff


	//----- nvinfo : EIATTR_NUM_BARRIERS
	.align		4
        /*0030*/ 	.byte	0x02, 0x4c
        /*0032*/ 	.byte	0x01
	.zero		1


	//----- nvinfo : EIATTR_MERCURY_ISA_VERSION
	.align		4
        /*0034*/ 	.byte	0x03, 0x5f
        /*0036*/ 	.short	0x0101


	//----- nvinfo : EIATTR_VRC_CTA_INIT_COUNT
	.align		4
        /*0038*/ 	.byte	0x02, 0x4a
	.zero		1
	.zero		1


	//----- nvinfo : EIATTR_EXIT_INSTR_OFFSETS
	.align		4
        /*003c*/ 	.byte	0x04, 0x1c
        /*003e*/ 	.short	(.L_65 - .L_64)


	//   ....[0]....
.L_64:
        /*0040*/ 	.word	0x00000170


	//----- nvinfo : EIATTR_CRS_STACK_SIZE
	.align		4
.L_65:
        /*0044*/ 	.byte	0x04, 0x1e
        /*0046*/ 	.short	(.L_67 - .L_66)
.L_66:
        /*0048*/ 	.word	0x00000000


	//----- nvinfo : EIATTR_CBANK_PARAM_SIZE
	.align		4
.L_67:
        /*004c*/ 	.byte	0x03, 0x19
        /*004e*/ 	.short	0x0010


	//----- nvinfo : EIATTR_PARAM_CBANK
	.align		4
        /*0050*/ 	.byte	0x04, 0x0a
        /*0052*/ 	.short	(.L_69 - .L_68)
	.align		4
.L_68:
        /*0054*/ 	.word	index@(.nv.constant0._Z7copyMatPKfPf)
        /*0058*/ 	.short	0x0380
        /*005a*/ 	.short	0x0010


	//----- nvinfo : EIATTR_SW_WAR
	.align		4
.L_69:
        /*005c*/ 	.byte	0x04, 0x36
        /*005e*/ 	.short	(.L_71 - .L_70)
.L_70:
        /*0060*/ 	.word	0x00000008
.L_71:


//--------------------- .nv.callgraph             --------------------------
	.section	.nv.callgraph,"",@"SHT_CUDA_CALLGRAPH"
	.align	4
	.sectionentsize	8
	.align		4
        /*0000*/ 	.word	0x00000000
	.align		4
        /*0004*/ 	.word	0xffffffff
	.align		4
        /*0008*/ 	.word	0x00000000
	.align		4
        /*000c*/ 	.word	0xfffffffe
	.align		4
        /*0010*/ 	.word	0x00000000
	.align		4
        /*0014*/ 	.word	0xfffffffd
	.align		4
        /*0018*/ 	.word	0x00000000
	.align		4
        /*001c*/ 	.word	0xfffffffc


//--------------------- .text._Z7bigDiffPfS_ii    --------------------------
	.section	.text._Z7bigDiffPfS_ii,"ax",@progbits
	.align	128
        .global         _Z7bigDiffPfS_ii
        .type           _Z7bigDiffPfS_ii,@function
        .size           _Z7bigDiffPfS_ii,(.L_x_11 - _Z7bigDiffPfS_ii)
        .other          _Z7bigDiffPfS_ii,@"STO_CUDA_ENTRY STV_DEFAULT"
_Z7bigDiffPfS_ii:
.text._Z7bigDiffPfS_ii:
[----:B------:R-:W-:Y:S01]  /*0000*/  LDC R1, c[0x0][0x37c] ;  /* 0x0000df00ff017b82 */ /* 0x000fe20000000800 */
[----:B------:R-:W0:Y:S07]  /*0010*/  S2R R0, SR_TID.X ;  /* 0x0000000000007919 */ /* 0x000e2e0000002100 */
[----:B------:R-:W0:Y:S01]  /*0020*/  S2UR UR6, SR_CTAID.X ;  /* 0x00000000000679c3 */ /* 0x000e220000002500 */
[----:B------:R-:W1:Y:S07]  /*0030*/  LDCU.64 UR4, c[0x0][0x390] ;  /* 0x00007200ff0477ac */ /* 0x000e6e0008000a00 */
[----:B------:R-:W0:Y:S01]  /*0040*/  LDC R11, c[0x0][0x360] ;  /* 0x0000d800ff0b7b82 */ /* 0x000e220000000800 */
[----:B-1----:R-:W-:Y:S01]  /*0050*/  UIMAD UR4, UR5, UR4, URZ ;  /* 0x00000004050472a4 */ /* 0x002fe2000f8e02ff */
[----:B0-----:R-:W-:-:S04]  /*0060*/  IMAD R11, R11, UR6, R0 ;  /* 0x000000060b0b7c24 */ /* 0x001fc8000f8e0200 */
[----:B------:R-:W-:-:S05]  /*0070*/  VIADD R0, R11, 0x1 ;  /* 0x000000010b007836 */ /* 0x000fca0000000000 */
[----:B------:R-:W-:-:S13]  /*0080*/  ISETP.GE.AND P0, PT, R0, UR4, PT ;  /* 0x0000000400007c0c */ /* 0x000fda000bf06270 */
[----:B------:R-:W-:Y:S05]  /*0090*/  @P0 EXIT ;  /* 0x000000000000094d */ /* 0x000fea0003800000 */
[----:B------:R-:W0:Y:S01]  /*00a0*/  LDC.64 R2, c[0x0][0x380] ;  /* 0x0000e000ff027b82 */ /* 0x000e220000000a00 */
[----:B------:R-:W-:Y:S01]  /*00b0*/  IMAD.MOV.U32 R10, RZ, RZ, 0x1 ;  /* 0x00000001ff0a7424 */ /* 0x000fe200078e00ff */
[----:B------:R-:W1:Y:S06]  /*00c0*/  LDCU.64 UR6, c[0x0][0x358] ;  /* 0x00006b00ff0677ac */ /* 0x000e6c0008000a00 */
[----:B------:R-:W2:Y:S08]  /*00d0*/  LDC.64 R4, c[0x0][0x388] ;  /* 0x0000e200ff047b82 */ /* 0x000eb00000000a00 */
[----:B------:R-:W3:Y:S01]  /*00e0*/  LDC.64 R8, c[0x0][0x380] ;  /* 0x0000e000ff087b82 */ /* 0x000ee20000000a00 */
[----:B01----:R-:W-:-:S07]  /*00f0*/  IMAD.WIDE R2, R11, 0x4, R2 ;  /* 0x000000040b027825 */ /* 0x003fce00078e0202 */
.L_x_3:
[----:B-1----:R-:W4:Y:S04]  /*0100*/  LDG.E R13, desc[UR6][R2.64] ;  /* 0x00000006020d7981 */ /* 0x002f28000c1e1900 */
[----:B--2---:R-:W4:Y:S02]  /*0110*/  LDG.E R12, desc[UR6][R4.64] ;  /* 0x00000006040c7981 */ /* 0x004f24000c1e1900 */
[----:B----4-:R-:W-:-:S13]  /*0120*/  FSETP.GT.AND P0, PT, R13, R12, PT ;  /* 0x0000000c0d00720b */ /* 0x010fda0003f04000 */
[----:B0-----:R-:W-:Y:S05]  /*0130*/  @!P0 BRA `(.L_x_0) ;  /* 0x00000000000c8947 */ /* 0x001fea0003800000 */
[----:B---3--:R-:W-:-:S06]  /*0140*/  IMAD.WIDE R6, R0, 0x4, R8 ;  /* 0x0000000400067825 */ /* 0x008fcc00078e0208 */
[----:B------:R0:W5:Y:S01]  /*0150*/  LDG.E R6, desc[UR6][R6.64] ;  /* 0x0000000606067981 */ /* 0x000162000c1e1900 */
[----:B------:R-:W-:Y:S05]  /*0160*/  BRA `(.L_x_1) ;  /* 0x0000000000107947 */ /* 0x000fea0003800000 */
.L_x_0:
[----:B---3--:R-:W-:-:S06]  /*0170*/  IMAD.WIDE R6, R0, 0x4, R8 ;  /* 0x0000000400067825 */ /* 0x008fcc00078e0208 */
[----:B------:R-:W2:Y:S02]  /*0180*/  LDG.E R6, desc[UR6][R6.64] ;  /* 0x0000000606067981 */ /* 0x000ea4000c1e1900 */
[----:B--2---:R-:W-:-:S13]  /*0190*/  FSETP.GT.AND P0, PT, R6, R12, PT ;  /* 0x0000000c0600720b */ /* 0x004fda0003f04000 */
[----:B------:R-:W-:Y:S05]  /*01a0*/  @!P0 BRA `(.L_x_2) ;  /* 0x00000000000c8947 */ /* 0x000fea0003800000 */
.L_x_1:
[----:B-----5:R-:W-:-:S13]  /*01b0*/  FSETP.GT.AND P0, PT, R13, R6, PT ;  /* 0x000000060d00720b */ /* 0x020fda0003f04000 */
[----:B------:R1:W-:Y:S04]  /*01c0*/  @P0 STG.E desc[UR6][R4.64], R13 ;  /* 0x0000000d04000986 */ /* 0x0003e8000c101906 */
[----:B------:R1:W-:Y:S02]  /*01d0*/  @!P0 STG.E desc[UR6][R4.64], R6 ;  /* 0x0000000604008986 */ /* 0x0003e4000c101906 */
.L_x_2:
[----:B------:R-:W-:Y:S01]  /*01e0*/  SHF.L.U32 R10, R10, 0x1, RZ ;  /* 0x000000010a0a7819 */ /* 0x000fe200000006ff */
[----:B------:R-:W-:Y:S05]  /*01f0*/  WARPSYNC.ALL ;  /* 0x0000000000007948 */ /* 0x000fea0003800000 */
[----:B------:R-:W-:Y:S01]  /*0200*/  IADD3 R0, PT, PT, R11, R10, RZ ;  /* 0x0000000a0b007210 */ /* 0x000fe20007ffe0ff */
[----:B------:R-:W-:Y:S03]  /*0210*/  BAR.SYNC.DEFER_BLOCKING 0x0 ;  /* 0x0000000000007b1d */ /* 0x000fe60000010000 */
[----:B------:R-:W-:-:S13]  /*0220*/  ISETP.GE.AND P0, PT, R0, UR4, PT ;  /* 0x0000000400007c0c */ /* 0x000fda000bf06270 */
[----:B------:R-:W-:Y:S05]  /*0230*/  @!P0 BRA `(.L_x_3) ;  /* 0xfffffffc00b08947 */ /* 0x000fea000383ffff */
[----:B------:R-:W-:Y:S05]  /*0240*/  EXIT ;  /* 0x000000000000794d */ /* 0x000fea0003800000 */
.L_x_4:
[----:B------:R-:W-:-:S00]  /*0250*/  BRA `(.L_x_4) ;  /* 0xfffffffc00fc7947 */ /* 0x000fc0000383ffff */
[----:B------:R-:W-:-:S00]  /*0260*/  NOP ;  /* 0x0000000000007918 */ /* 0x000fc00000000000 */
        /* <DEDUP_REMOVED lines=9> */
.L_x_11:


//--------------------- .text._Z8calcHeatPfS_S_iiS_ --------------------------
	.section	.text._Z8calcHeatPfS_S_iiS_,"ax",@progbits
	.align	128
        .global         _Z8calcHeatPfS_S_iiS_
        .type           _Z8calcHeatPfS_S_iiS_,@function
        .size           _Z8calcHeatPfS_S_iiS_,(.L_x_12 - _Z8calcHeatPfS_S_iiS_)
        .other          _Z8calcHeatPfS_S_iiS_,@"STO_CUDA_ENTRY STV_DEFAULT"
_Z8calcHeatPfS_S_iiS_:
.text._Z8calcHeatPfS_S_iiS_:
[----:B------:R-:W-:Y:S01]  /*0000*/  LDC R1, c[0x0][0x37c] ;  /* 0x0000df00ff017b82 */ /* 0x000fe20000000800 */
[----:B------:R-:W0:Y:S07]  /*0010*/  S2R R11, SR_TID.X ;  /* 0x00000000000b7919 */ /* 0x000e2e0000002100 */
[----:B------:R-:W0:Y:S01]  /*0020*/  LDC R4, c[0x0][0x360] ;  /* 0x0000d800ff047b82 */ /* 0x000e220000000800 */
[----:B------:R-:W1:Y:S01]  /*0030*/  LDCU.64 UR8, c[0x0][0x358] ;  /* 0x00006b00ff0877ac */ /* 0x000e620008000a00 */
[----:B------:R-:W2:Y:S06]  /*0040*/  S2R R12, SR_TID.Y ;  /* 0x00000000000c7919 */ /* 0x000eac0000002200 */
[----:B------:R-:W0:Y:S08]  /*0050*/  S2UR UR4, SR_CTAID.X ;  /* 0x00000000000479c3 */ /* 0x000e300000002500 */
[----:B------:R-:W3:Y:S08]  /*0060*/  S2UR UR5, SR_CTAID.Y ;  /* 0x00000000000579c3 */ /* 0x000ef00000002600 */
[----:B------:R-:W3:Y:S08]  /*0070*/  LDC R5, c[0x0][0x364] ;  /* 0x0000d900ff057b82 */ /* 0x000ef00000000800 */
[----:B------:R-:W4:Y:S01]  /*0080*/  LDC.64 R2, c[0x0][0x380] ;  /* 0x0000e000ff027b82 */ /* 0x000f220000000a00 */
[----:B0-----:R-:W-:Y:S01]  /*0090*/  IMAD R4, R4, UR4, R11 ;  /* 0x0000000404047c24 */ /* 0x001fe2000f8e020b */
[----:B--2---:R-:W-:-:S04]  /*00a0*/  LOP3.LUT R0, R11, R12, RZ, 0xfc, !PT ;  /* 0x0000000c0b007212 */ /* 0x004fc800078efcff */
[----:B------:R-:W-:Y:S01]  /*00b0*/  LOP3.LUT P0, R6, R0, 0x3e0, RZ, 0xc0, !PT ;  /* 0x000003e000067812 */ /* 0x000fe2000780c0ff */
[----:B---3--:R-:W-:-:S04]  /*00c0*/  IMAD R5, R5, UR5, R12 ;  /* 0x0000000505057c24 */ /* 0x008fc8000f8e020c */
[----:B------:R-:W-:-:S04]  /*00d0*/  IMAD R0, R5, 0x3e8, R4 ;  /* 0x000003e805007824 */ /* 0x000fc800078e0204 */
[----:B----4-:R-:W-:-:S05]  /*00e0*/  IMAD.WIDE R2, R0, 0x4, R2 ;  /* 0x0000000400027825 */ /* 0x010fca00078e0202 */
[----:B-1----:R-:W2:Y:S01]  /*00f0*/  @!P0 LDG.E R9, desc[UR8][R2.64] ;  /* 0x0000000802098981 */ /* 0x002ea2000c1e1900 */
[----:B------:R-:W0:Y:S01]  /*0100*/  S2UR UR6, SR_CgaCtaId ;  /* 0x00000000000679c3 */ /* 0x000e220000008800 */
[----:B------:R-:W-:Y:S01]  /*0110*/  UMOV UR4, 0x400 ;  /* 0x0000040000047882 */ /* 0x000fe20000000000 */
[----:B------:R-:W-:Y:S01]  /*0120*/  VIMNMX.U32 R10, PT, PT, R11, R12, !PT ;  /* 0x0000000c0b0a7248 */ /* 0x000fe20007fe0000 */
[----:B------:R-:W-:Y:S01]  /*0130*/  UIADD3 UR5, UPT, UPT, UR4, 0x1000, URZ ;  /* 0x0000100004057890 */ /* 0x000fe2000fffe0ff */
[----:B------:R-:W-:Y:S01]  /*0140*/  ISETP.NE.AND P2, PT, R6, RZ, PT ;  /* 0x000000ff0600720c */ /* 0x000fe20003f45270 */
[----:B------:R-:W-:Y:S01]  /*0150*/  BSSY.RECONVERGENT B0, `(.L_x_5) ;  /* 0x0000023000007945 */ /* 0x000fe20003800200 */
[----:B------:R-:W-:Y:S01]  /*0160*/  ISETP.GT.U32.AND P1, PT, R10, 0x1e, PT ;  /* 0x0000001e0a00780c */ /* 0x000fe20003f24070 */
[----:B0-----:R-:W-:Y:S02]  /*0170*/  ULEA UR5, UR6, UR5, 0x18 ;  /* 0x0000000506057291 */ /* 0x001fe4000f8ec0ff */
[----:B------:R-:W-:-:S02]  /*0180*/  ULEA UR7, UR6, UR4, 0x18 ;  /* 0x0000000406077291 */ /* 0x000fc4000f8ec0ff */
[----:B------:R-:W-:Y:S02]  /*0190*/  UIADD3 UR4, UPT, UPT, UR4, 0x2000, URZ ;  /* 0x0000200004047890 */ /* 0x000fe4000fffe0ff */
[C---:B------:R-:W-:Y:S02]  /*01a0*/  LEA R7, R12.reuse, UR5, 0x7 ;  /* 0x000000050c077c11 */ /* 0x040fe4000f8e38ff */
[----:B------:R-:W-:Y:S01]  /*01b0*/  LEA R8, R12, UR7, 0x7 ;  /* 0x000000070c087c11 */ /* 0x000fe2000f8e38ff */
[----:B------:R-:W-:Y:S02]  /*01c0*/  ULEA UR4, UR6, UR4, 0x18 ;  /* 0x0000000406047291 */ /* 0x000fe4000f8ec0ff */
[C---:B------:R-:W-:Y:S01]  /*01d0*/  IMAD R7, R11.reuse, 0x4, R7 ;  /* 0x000000040b077824 */ /* 0x040fe200078e0207 */
[----:B------:R-:W-:-:S03]  /*01e0*/  LEA R8, R11, R8, 0x2 ;  /* 0x000000080b087211 */ /* 0x000fc600078e10ff */
[----:B------:R-:W-:-:S05]  /*01f0*/  LEA R6, R12, UR4, 0x7 ;  /* 0x000000040c067c11 */ /* 0x000fca000f8e38ff */
[----:B------:R-:W-:Y:S01]  /*0200*/  IMAD R6, R11, 0x4, R6 ;  /* 0x000000040b067824 */ /* 0x000fe200078e0206 */
[----:B--2---:R0:W-:Y:S04]  /*0210*/  @!P0 STS [R7], R9 ;  /* 0x0000000907008388 */ /* 0x0041e80000000800 */
[----:B------:R0:W-:Y:S01]  /*0220*/  @!P0 STS [R8], R9 ;  /* 0x0000000908008388 */ /* 0x0001e20000000800 */
[----:B------:R-:W-:Y:S06]  /*0230*/  BAR.SYNC.DEFER_BLOCKING 0x0 ;  /* 0x0000000000007b1d */ /* 0x000fec0000010000 */
[----:B------:R-:W-:Y:S05]  /*0240*/  @P1 BRA `(.L_x_6) ;  /* 0x00000000004c1947 */ /* 0x000fea0003800000 */
[----:B------:R-:W-:Y:S02]  /*0250*/  ISETP.NE.AND P0, PT, R12, RZ, PT ;  /* 0x000000ff0c00720c */ /* 0x000fe40003f05270 */
[----:B------:R-:W-:Y:S02]  /*0260*/  ISETP.GT.U32.AND P1, PT, R5, 0x3e7, PT ;  /* 0x000003e70500780c */ /* 0x000fe40003f24070 */
[----:B------:R-:W-:Y:S02]  /*0270*/  ISETP.EQ.OR P0, PT, R11, RZ, !P0 ;  /* 0x000000ff0b00720c */ /* 0x000fe40004702670 */
[----:B------:R-:W-:-:S04]  /*0280*/  ISETP.GT.OR P1, PT, R4, 0x3e7, P1 ;  /* 0x000003e70400780c */ /* 0x000fc80000f24670 */
[----:B------:R-:W-:-:S13]  /*0290*/  PLOP3.LUT P0, PT, P0, P1, PT, 0xf8, 0x8f ;  /* 0x00000000008f781c */ /* 0x000fda0000703f70 */
[----:B------:R-:W-:Y:S05]  /*02a0*/  @P0 BRA `(.L_x_6) ;  /* 0x0000000000340947 */ /* 0x000fea0003800000 */
[----:B------:R-:W-:Y:S04]  /*02b0*/  LDS R4, [R8+-0x80] ;  /* 0xffff800008047984 */ /* 0x000fe80000000800 */
[----:B------:R-:W1:Y:S04]  /*02c0*/  LDS R5, [R8+0x80] ;  /* 0x0000800008057984 */ /* 0x000e680000000800 */
[----:B0-----:R-:W0:Y:S04]  /*02d0*/  LDS R9, [R8+-0x4] ;  /* 0xfffffc0008097984 */ /* 0x001e280000000800 */
[----:B------:R-:W2:Y:S01]  /*02e0*/  LDS R11, [R8+0x4] ;  /* 0x00000400080b7984 */ /* 0x000ea20000000800 */
[----:B-1----:R-:W-:-:S04]  /*02f0*/  FADD R4, R4, R5 ;  /* 0x0000000504047221 */ /* 0x002fc80000000000 */
[----:B0-----:R-:W-:-:S04]  /*0300*/  FADD R4, R4, R9 ;  /* 0x0000000904047221 */ /* 0x001fc80000000000 */
[----:B--2---:R-:W-:-:S04]  /*0310*/  FADD R4, R4, R11 ;  /* 0x0000000b04047221 */ /* 0x004fc80000000000 */
[----:B------:R-:W-:-:S05]  /*0320*/  FMUL R4, R4, 0.25 ;  /* 0x3e80000004047820 */ /* 0x000fca0000400000 */
[----:B------:R-:W-:Y:S04]  /*0330*/  STS [R7], R4 ;  /* 0x0000000407007388 */ /* 0x000fe80000000800 */
[----:B------:R-:W0:Y:S02]  /*0340*/  LDS R5, [R8] ;  /* 0x0000000008057984 */ /* 0x000e240000000800 */
[----:B0-----:R-:W-:-:S04]  /*0350*/  FADD R5, R4, -R5 ;  /* 0x8000000504057221 */ /* 0x001fc80000000000 */
[----:B------:R-:W-:-:S05]  /*0360*/  FADD R5, |R5|, -RZ ;  /* 0x800000ff05057221 */ /* 0x000fca0000000200 */
[----:B------:R1:W-:Y:S02]  /*0370*/  STS [R6], R5 ;  /* 0x0000000506007388 */ /* 0x0003e40000000800 */
.L_x_6:
[----:B------:R-:W-:Y:S05]  /*0380*/  BSYNC.RECONVERGENT B0 ;  /* 0x0000000000007941 */ /* 0x000fea0003800200 */
.L_x_5:
[----:B------:R-:W-:Y:S08]  /*0390*/  BAR.SYNC.DEFER_BLOCKING 0x0 ;  /* 0x0000000000007b1d */ /* 0x000ff00000010000 */
[----:B-1----:R-:W1:Y:S01]  /*03a0*/  @!P2 LDC.64 R4, c[0x0][0x3a0] ;  /* 0x0000e800ff04ab82 */ /* 0x002e620000000a00 */
[----:B0-----:R-:W0:Y:S04]  /*03b0*/  @!P2 LDS R7, [R7] ;  /* 0x000000000707a984 */ /* 0x001e280000000800 */
[----:B------:R-:W2:Y:S01]  /*03c0*/  @!P2 LDS R9, [R6] ;  /* 0x000000000609a984 */ /* 0x000ea20000000800 */
[----:B-1----:R-:W-:-:S03]  /*03d0*/  @!P2 IMAD.WIDE R4, R0, 0x4, R4 ;  /* 0x000000040004a825 */ /* 0x002fc600078e0204 */
[----:B0-----:R-:W-:Y:S04]  /*03e0*/  @!P2 STG.E desc[UR8][R2.64], R7 ;  /* 0x000000070200a986 */ /* 0x001fe8000c101908 */
[----:B--2---:R-:W-:Y:S01]  /*03f0*/  @!P2 STG.E desc[UR8][R4.64], R9 ;  /* 0x000000090400a986 */ /* 0x004fe2000c101908 */
[----:B------:R-:W-:Y:S06]  /*0400*/  BAR.SYNC.DEFER_BLOCKING 0x0 ;  /* 0x0000000000007b1d */ /* 0x000fec0000010000 */
[----:B------:R-:W-:Y:S05]  /*0410*/  EXIT ;  /* 0x000000000000794d */ /* 0x000fea0003800000 */
.L_x_7:
        /* <DEDUP_REMOVED lines=14> */
.L_x_12:


//--------------------- .text._Z7copyMatPKfPf     --------------------------
	.section	.text._Z7copyMatPKfPf,"ax",@progbits
	.align	128
        .global         _Z7copyMatPKfPf
        .type           _Z7copyMatPKfPf,@function
        .size           _Z7copyMatPKfPf,(.L_x_13 - _Z7copyMatPKfPf)
        .other          _Z7copyMatPKfPf,@"STO_CUDA_ENTRY STV_DEFAULT"
_Z7copyMatPKfPf:
.text._Z7copyMatPKfPf:
[----:B------:R-:W-:Y:S01]  /*0000*/  LDC R1, c[0x0][0x37c] ;  /* 0x0000df00ff017b82 */ /* 0x000fe20000000800 */
[----:B------:R-:W0:Y:S07]  /*0010*/  S2R R2, SR_TID.Y ;  /* 0x0000000000027919 */ /* 0x000e2e0000002200 */
[----:B------:R-:W1:Y:S01]  /*0020*/  LDC R0, c[0x0][0x360] ;  /* 0x0000d800ff007b82 */ /* 0x000e620000000800 */
[----:B------:R-:W-:Y:S01]  /*0030*/  BSSY.RECONVERGENT B0, `(.L_x_8) ;  /* 0x0000012000007945 */ /* 0x000fe20003800200 */
[----:B------:R-:W1:Y:S06]  /*0040*/  S2R R3, SR_TID.X ;  /* 0x0000000000037919 */ /* 0x000e6c0000002100 */
[----:B------:R-:W0:Y:S08]  /*0050*/  S2UR UR5, SR_CTAID.Y ;  /* 0x00000000000579c3 */ /* 0x000e300000002600 */
[----:B------:R-:W0:Y:S08]  /*0060*/  LDC R5, c[0x0][0x364] ;  /* 0x0000d900ff057b82 */ /* 0x000e300000000800 */
[----:B------:R-:W1:Y:S01]  /*0070*/  S2UR UR4, SR_CTAID.X ;  /* 0x00000000000479c3 */ /* 0x000e620000002500 */
[----:B0-----:R-:W-:-:S05]  /*0080*/  IMAD R5, R5, UR5, R2 ;  /* 0x0000000505057c24 */ /* 0x001fca000f8e0202 */
[----:B------:R-:W-:Y:S01]  /*0090*/  ISETP.GT.U32.AND P0, PT, R5, 0x3e7, PT ;  /* 0x000003e70500780c */ /* 0x000fe20003f04070 */
[----:B-1----:R-:W-:-:S05]  /*00a0*/  IMAD R0, R0, UR4, R3 ;  /* 0x0000000400007c24 */ /* 0x002fca000f8e0203 */
[----:B------:R-:W-:-:S13]  /*00b0*/  ISETP.GT.OR P0, PT, R0, 0x3e7, P0 ;  /* 0x000003e70000780c */ /* 0x000fda0000704670 */
[----:B------:R-:W-:Y:S05]  /*00c0*/  @P0 BRA `(.L_x_9) ;  /* 0x0000000000200947 */ /* 0x000fea0003800000 */
[----:B------:R-:W0:Y:S01]  /*00d0*/  LDC.64 R2, c[0x0][0x380] ;  /* 0x0000e000ff027b82 */ /* 0x000e220000000a00 */
[----:B------:R-:W1:Y:S01]  /*00e0*/  LDCU.64 UR4, c[0x0][0x358] ;  /* 0x00006b00ff0477ac */ /* 0x000e620008000a00 */
[----:B------:R-:W-:-:S06]  /*00f0*/  IMAD R7, R0, 0x3e8, R5 ;  /* 0x000003e800077824 */ /* 0x000fcc00078e0205 */
[----:B------:R-:W2:Y:S01]  /*0100*/  LDC.64 R4, c[0x0][0x388] ;  /* 0x0000e200ff047b82 */ /* 0x000ea20000000a00 */
[----:B0-----:R-:W-:-:S06]  /*0110*/  IMAD.WIDE R2, R7, 0x4, R2 ;  /* 0x0000000407027825 */ /* 0x001fcc00078e0202 */
[----:B-1----:R-:W3:Y:S01]  /*0120*/  LDG.E R3, desc[UR4][R2.64] ;  /* 0x0000000402037981 */ /* 0x002ee2000c1e1900 */
[----:B--2---:R-:W-:-:S05]  /*0130*/  IMAD.WIDE R4, R7, 0x4, R4 ;  /* 0x0000000407047825 */ /* 0x004fca00078e0204 */
[----:B---3--:R0:W-:Y:S02]  /*0140*/  STG.E desc[UR4][R4.64], R3 ;  /* 0x0000000304007986 */ /* 0x0081e4000c101904 */
.L_x_9:
[----:B------:R-:W-:Y:S05]  /*0150*/  BSYNC.RECONVERGENT B0 ;  /* 0x0000000000007941 */ /* 0x000fea0003800200 */
.L_x_8:
[----:B------:R-:W-:Y:S06]  /*0160*/  BAR.SYNC.DEFER_BLOCKING 0x0 ;  /* 0x0000000000007b1d */ /* 0x000fec0000010000 */
[----:B------:R-:W-:Y:S05]  /*0170*/  EXIT ;  /* 0x000000000000794d */ /* 0x000fea0003800000 */
.L_x_10:
        /* <DEDUP_REMOVED lines=16> */
.L_x_13:


//--------------------- .nv.shared.reserved.0     --------------------------
	.section	.nv.shared.reserved.0,"aw",@nobits
	.weak		__nv_reservedSMEM_offset_0_alias
	.size		__nv_reservedSMEM_offset_0_alias, 0, 64
	.other		__nv_reservedSMEM_offset_0_alias,@"STO_CUDA_RESERVED_SHARED STV_DEFAULT"
__nv_reservedSMEM_offset_0_alias:
	.zero		0
	.zero		64


//--------------------- .nv.shared._Z8calcHeatPfS_S_iiS_ --------------------------
	.section	.nv.shared._Z8calcHeatPfS_S_iiS_,"aw",@nobits
	.sectionflags	@""
	.align	4
.nv.shared._Z8calcHeatPfS_S_iiS_:
	.zero		13312


//--------------------- .nv.constant0._Z7bigDiffPfS_ii --------------------------
	.section	.nv.constant0._Z7bigDiffPfS_ii,"a",@progbits
	.sectionflags	@""
	.align	4
.nv.constant0._Z7bigDiffPfS_ii:
	.zero		920


//--------------------- .nv.constant0._Z8calcHeatPfS_S_iiS_ --------------------------
	.section	.nv.constant0._Z8calcHeatPfS_S_iiS_,"a",@progbits
	.sectionflags	@""
	.align	4
.nv.constant0._Z8calcHeatPfS_S_iiS_:
	.zero		936


//--------------------- .nv.constant0._Z7copyMatPKfPf --------------------------
	.section	.nv.constant0._Z7copyMatPKfPf,"a",@progbits
	.sectionflags	@""
	.align	4
.nv.constant0._Z7copyMatPKfPf:
	.zero		912


//--------------------- SYMBOLS --------------------------

	.type		.nv.reservedSmem.offset0,@object
	.size		.nv.reservedSmem.offset0,0x4
	.type		.nv.reservedSmem.cap,@object
	.size		.nv.reservedSmem.cap,0x4
